	.headerflags	@"EF_CUDA_TEXMODE_UNIFIED EF_CUDA_64BIT_ADDRESS EF_CUDA_SM86 EF_CUDA_VIRTUAL_SM(EF_CUDA_SM86)"
	.elftype	@"ET_EXEC"


//--------------------- .nv.info                  --------------------------
	.section	.nv.info,"",@"SHT_CUDA_INFO"
	.align	4


	//----- nvinfo : EIATTR_REGCOUNT
	.align		4
        /*0000*/ 	.byte	0x04, 0x2f
        /*0002*/ 	.short	(.L_1 - .L_0)
	.align		4
.L_0:
        /*0004*/ 	.word	index@(triton_poi_fused_add_mul_8)
        /*0008*/ 	.word	0x00000019


	//----- nvinfo : EIATTR_MIN_STACK_SIZE
	.align		4
.L_1:
        /*000c*/ 	.byte	0x04, 0x12
        /*000e*/ 	.short	(.L_3 - .L_2)
	.align		4
.L_2:
        /*0010*/ 	.word	index@(triton_poi_fused_add_mul_8)
        /*0014*/ 	.word	0x00000000


	//----- nvinfo : EIATTR_FRAME_SIZE
	.align		4
.L_3:
        /*0018*/ 	.byte	0x04, 0x11
        /*001a*/ 	.short	(.L_5 - .L_4)
	.align		4
.L_4:
        /*001c*/ 	.word	index@(triton_poi_fused_add_mul_8)
        /*0020*/ 	.word	0x00000000


	//----- nvinfo : EIATTR_MIN_STACK_SIZE
	.align		4
.L_5:
        /*0024*/ 	.byte	0x04, 0x12
        /*0026*/ 	.short	(.L_7 - .L_6)
	.align		4
.L_6:
        /*0028*/ 	.word	index@(triton_poi_fused_add_mul_8)
        /*002c*/ 	.word	0x00000000
.L_7:


//--------------------- .nv.info.triton_poi_fused_add_mul_8 --------------------------
	.section	.nv.info.triton_poi_fused_add_mul_8,"",@"SHT_CUDA_INFO"
	.sectionflags	@""
	.align	4


	//----- nvinfo : EIATTR_CUDA_API_VERSION
	.align		4
        /*0000*/ 	.byte	0x04, 0x37
        /*0002*/ 	.short	(.L_9 - .L_8)
.L_8:
        /*0004*/ 	.word	0x0000007c


	//----- nvinfo : EIATTR_SW2861232_WAR
	.align		4
.L_9:
        /*0008*/ 	.byte	0x01, 0x35
	.zero		2


	//----- nvinfo : EIATTR_PARAM_CBANK
	.align		4
        /*000c*/ 	.byte	0x04, 0x0a
        /*000e*/ 	.short	(.L_11 - .L_10)
	.align		4
.L_10:
        /*0010*/ 	.word	index@(.nv.constant0.triton_poi_fused_add_mul_8)
        /*0014*/ 	.short	0x0160
        /*0016*/ 	.short	0x0058


	//----- nvinfo : EIATTR_CBANK_PARAM_SIZE
	.align		4
.L_11:
        /*0018*/ 	.byte	0x03, 0x19
        /*001a*/ 	.short	0x0058


	//----- nvinfo : EIATTR_KPARAM_INFO
	.align		4
        /*001c*/ 	.byte	0x04, 0x17
        /*001e*/ 	.short	(.L_13 - .L_12)
.L_12:
        /*0020*/ 	.word	0x00000000
        /*0024*/ 	.short	0x000a
        /*0026*/ 	.short	0x0050
        /*0028*/ 	.byte	0x00, 0xf4, 0x21, 0x00


	//----- nvinfo : EIATTR_KPARAM_INFO
	.align		4
.L_13:
        /*002c*/ 	.byte	0x04, 0x17
        /*002e*/ 	.short	(.L_15 - .L_14)
.L_14:
        /*0030*/ 	.word	0x00000000
        /*0034*/ 	.short	0x0009
        /*0036*/ 	.short	0x0048
        /*0038*/ 	.byte	0x00, 0xf0, 0x11, 0x00


	//----- nvinfo : EIATTR_KPARAM_INFO
	.align		4
.L_15:
        /*003c*/ 	.byte	0x04, 0x17
        /*003e*/ 	.short	(.L_17 - .L_16)
.L_16:
        /*0040*/ 	.word	0x00000000
        /*0044*/ 	.short	0x0008
        /*0046*/ 	.short	0x0040
        /*0048*/ 	.byte	0x00, 0xf4, 0x21, 0x00


	//----- nvinfo : EIATTR_KPARAM_INFO
	.align		4
.L_17:
        /*004c*/ 	.byte	0x04, 0x17
        /*004e*/ 	.short	(.L_19 - .L_18)
.L_18:
        /*0050*/ 	.word	0x00000000
        /*0054*/ 	.short	0x0007
        /*0056*/ 	.short	0x0038
        /*0058*/ 	.byte	0x00, 0xf4, 0x21, 0x00


	//----- nvinfo : EIATTR_KPARAM_INFO
	.align		4
.L_19:
        /*005c*/ 	.byte	0x04, 0x17
        /*005e*/ 	.short	(.L_21 - .L_20)
.L_20:
        /*0060*/ 	.word	0x00000000
        /*0064*/ 	.short	0x0006
        /*0066*/ 	.short	0x0030
        /*0068*/ 	.byte	0x00, 0xf4, 0x21, 0x00


	//----- nvinfo : EIATTR_KPARAM_INFO
	.align		4
.L_21:
        /*006c*/ 	.byte	0x04, 0x17
        /*006e*/ 	.short	(.L_23 - .L_22)
.L_22:
        /*0070*/ 	.word	0x00000000
        /*0074*/ 	.short	0x0005
        /*0076*/ 	.short	0x0028
        /*0078*/ 	.byte	0x00, 0xf4, 0x21, 0x00


	//----- nvinfo : EIATTR_KPARAM_INFO
	.align		4
.L_23:
        /*007c*/ 	.byte	0x04, 0x17
        /*007e*/ 	.short	(.L_25 - .L_24)
.L_24:
        /*0080*/ 	.word	0x00000000
        /*0084*/ 	.short	0x0004
        /*0086*/ 	.short	0x0020
        /*0088*/ 	.byte	0x00, 0xf4, 0x21, 0x00


	//----- nvinfo : EIATTR_KPARAM_INFO
	.align		4
.L_25:
        /*008c*/ 	.byte	0x04, 0x17
        /*008e*/ 	.short	(.L_27 - .L_26)
.L_26:
        /*0090*/ 	.word	0x00000000
        /*0094*/ 	.short	0x0003
        /*0096*/ 	.short	0x0018
        /*0098*/ 	.byte	0x00, 0xf4, 0x21, 0x00


	//----- nvinfo : EIATTR_KPARAM_INFO
	.align		4
.L_27:
        /*009c*/ 	.byte	0x04, 0x17
        /*009e*/ 	.short	(.L_29 - .L_28)
.L_28:
        /*00a0*/ 	.word	0x00000000
        /*00a4*/ 	.short	0x0002
        /*00a6*/ 	.short	0x0010
        /*00a8*/ 	.byte	0x00, 0xf4, 0x21, 0x00


	//----- nvinfo : EIATTR_KPARAM_INFO
	.align		4
.L_29:
        /*00ac*/ 	.byte	0x04, 0x17
        /*00ae*/ 	.short	(.L_31 - .L_30)
.L_30:
        /*00b0*/ 	.word	0x00000000
        /*00b4*/ 	.short	0x0001
        /*00b6*/ 	.short	0x0008
        /*00b8*/ 	.byte	0x00, 0xf4, 0x21, 0x00


	//----- nvinfo : EIATTR_KPARAM_INFO
	.align		4
.L_31:
        /*00bc*/ 	.byte	0x04, 0x17
        /*00be*/ 	.short	(.L_33 - .L_32)
.L_32:
        /*00c0*/ 	.word	0x00000000
        /*00c4*/ 	.short	0x0000
        /*00c6*/ 	.short	0x0000
        /*00c8*/ 	.byte	0x00, 0xf4, 0x21, 0x00


	//----- nvinfo : EIATTR_MAXREG_COUNT
	.align		4
.L_33:
        /*00cc*/ 	.byte	0x03, 0x1b
        /*00ce*/ 	.short	0x00ff


	//----- nvinfo : EIATTR_EXIT_INSTR_OFFSETS
	.align		4
        /*00d0*/ 	.byte	0x04, 0x1c
        /*00d2*/ 	.short	(.L_35 - .L_34)


	//   ....[0]....
.L_34:
        /*00d4*/ 	.word	0x00000570


	//----- nvinfo : EIATTR_REQNTID
	.align		4
.L_35:
        /*00d8*/ 	.byte	0x04, 0x10
        /*00da*/ 	.short	(.L_37 - .L_36)
.L_36:
        /*00dc*/ 	.word	0x00000100
        /*00e0*/ 	.word	0x00000001
        /*00e4*/ 	.word	0x00000001
.L_37:


//--------------------- .nv.callgraph             --------------------------
	.section	.nv.callgraph,"",@"SHT_CUDA_CALLGRAPH"
	.align	4
	.sectionentsize	8
	.align		4
        /*0000*/ 	.word	0x00000000
	.align		4
        /*0004*/ 	.word	0xffffffff
	.align		4
        /*0008*/ 	.word	0x00000000
	.align		4
        /*000c*/ 	.word	0xfffffffe
	.align		4
        /*0010*/ 	.word	0x00000000
	.align		4
        /*0014*/ 	.word	0xfffffffd
	.align		4
        /*0018*/ 	.word	0x00000000
	.align		4
        /*001c*/ 	.word	0xfffffffc


//--------------------- .nv.rel.action            --------------------------
	.section	.nv.rel.action,"",@"SHT_CUDA_RELOCINFO"
	.align	8
	.sectionentsize	8
        /*0000*/ 	.byte	0x73, 0x00, 0x00, 0x00, 0x00, 0x00, 0x00, 0x00, 0x00, 0x00, 0x00, 0x11, 0x25, 0x00, 0x05, 0x36


//--------------------- .nv.constant0.triton_poi_fused_add_mul_8 --------------------------
	.section	.nv.constant0.triton_poi_fused_add_mul_8,"a",@progbits
	.sectionflags	@""
	.align	4
.nv.constant0.triton_poi_fused_add_mul_8:
	.zero		440


//--------------------- .text.triton_poi_fused_add_mul_8 --------------------------
	.section	.text.triton_poi_fused_add_mul_8,"ax",@progbits
	.sectioninfo	@"SHI_REGISTERS=25"
	.align	128
        .global         triton_poi_fused_add_mul_8
        .type           triton_poi_fused_add_mul_8,@function
        .size           triton_poi_fused_add_mul_8,(.L_x_1 - triton_poi_fused_add_mul_8)
        .other          triton_poi_fused_add_mul_8,@"STO_CUDA_ENTRY STV_DEFAULT"
triton_poi_fused_add_mul_8:
.text.triton_poi_fused_add_mul_8:
[----:B------:R-:W-:Y:S02]  /*0000*/  IMAD.MOV.U32 R1, RZ, RZ, c[0x0][0x28] ;  /* 0x00000a00ff017624 */ /* 0x000fe400078e00ff */
[----:B------:R-:W0:Y:S01]  /*0010*/  S2R R0, SR_TID.X ;  /* 0x0000000000007919 */ /* 0x000e220000002100 */
[----:B------:R-:W-:-:S03]  /*0020*/  ULDC.64 UR4, c[0x0][0x118] ;  /* 0x0000460000047ab9 */ /* 0x000fc60000000a00 */
[----:B------:R-:W1:Y:S01]  /*0030*/  S2R R5, SR_CTAID.X ;  /* 0x0000000000057919 */ /* 0x000e620000002500 */
[----:B0-----:R-:W-:-:S05]  /*0040*/  IMAD.SHL.U32 R0, R0, 0x2, RZ ;  /* 0x0000000200007824 */ /* 0x001fca00078e00ff */
[----:B------:R-:W-:-:S04]  /*0050*/  LOP3.LUT R0, R0, 0x1fe, RZ, 0xc0, !PT ;  /* 0x000001fe00007812 */ /* 0x000fc800078ec0ff */
[----:B-1----:R-:W-:Y:S01]  /*0060*/  LEA R5, R5, R0, 0x9 ;  /* 0x0000000005057211 */ /* 0x002fe200078e48ff */
[----:B------:R-:W-:-:S04]  /*0070*/  IMAD.MOV.U32 R0, RZ, RZ, 0x2 ;  /* 0x00000002ff007424 */ /* 0x000fc800078e00ff */
[----:B------:R-:W-:-:S05]  /*0080*/  IMAD.HI R2, R5, 0x2aaaaaab, RZ ;  /* 0x2aaaaaab05027827 */ /* 0x000fca00078e02ff */
[----:B------:R-:W-:-:S04]  /*0090*/  SHF.R.U32.HI R3, RZ, 0x1f, R2 ;  /* 0x0000001fff037819 */ /* 0x000fc80000011602 */
[----:B------:R-:W-:-:S05]  /*00a0*/  LEA.HI.SX32 R13, R2, R3, 0x17 ;  /* 0x00000003020d7211 */ /* 0x000fca00078fbaff */
[----:B------:R-:W-:-:S05]  /*00b0*/  IMAD.WIDE R6, R13, R0, c[0x0][0x180] ;  /* 0x000060000d067625 */ /* 0x000fca00078e0200 */
[----:B------:R0:W2:Y:S01]  /*00c0*/  LDG.E.EL.U16 R20, [R6.64] ;  /* 0x0000000406147981 */ /* 0x0000a2000c2e1500 */
[----:B------:R-:W-:-:S05]  /*00d0*/  IMAD.WIDE R8, R13, R0, c[0x0][0x188] ;  /* 0x000062000d087625 */ /* 0x000fca00078e0200 */
[----:B------:R1:W3:Y:S01]  /*00e0*/  LDG.E.EL.U16 R11, [R8.64] ;  /* 0x00000004080b7981 */ /* 0x0002e2000c2e1500 */
[----:B------:R-:W-:Y:S02]  /*00f0*/  IMAD.MOV.U32 R22, RZ, RZ, 0x4 ;  /* 0x00000004ff167424 */ /* 0x000fe400078e00ff */
[----:B------:R-:W-:Y:S02]  /*0100*/  IMAD R13, R13, -0xc00, R5 ;  /* 0xfffff4000d0d7824 */ /* 0x000fe400078e0205 */
[----:B------:R-:W-:-:S03]  /*0110*/  IMAD.WIDE R2, R5, R22, c[0x0][0x178] ;  /* 0x00005e0005027625 */ /* 0x000fc600078e0216 */
[C---:B------:R-:W-:Y:S01]  /*0120*/  IADD3 R21, R13.reuse, 0x1800, RZ ;  /* 0x000018000d157810 */ /* 0x040fe20007ffe0ff */
[CC--:B------:R-:W-:Y:S02]  /*0130*/  IMAD.WIDE R16, R13.reuse, R0.reuse, c[0x0][0x190] ;  /* 0x000064000d107625 */ /* 0x0c0fe400078e0200 */
[----:B------:R-:W4:Y:S02]  /*0140*/  LDG.E.64 R2, [R2.64] ;  /* 0x0000000402027981 */ /* 0x000f24000c1e1b00 */
[-C--:B------:R-:W-:Y:S02]  /*0150*/  IMAD.WIDE R18, R13, R0.reuse, c[0x0][0x198] ;  /* 0x000066000d127625 */ /* 0x080fe400078e0200 */
[----:B------:R3:W5:Y:S02]  /*0160*/  LDG.E.EL R4, [R16.64] ;  /* 0x0000000410047981 */ /* 0x000764000c2e1900 */
[-C--:B------:R-:W-:Y:S02]  /*0170*/  IMAD.WIDE.U32 R14, R21, R0.reuse, c[0x0][0x170] ;  /* 0x00005c00150e7625 */ /* 0x080fe400078e0000 */
[----:B------:R-:W4:Y:S02]  /*0180*/  LDG.E.EL R10, [R18.64] ;  /* 0x00000004120a7981 */ /* 0x000f24000c2e1900 */
[----:B------:R-:W-:-:S02]  /*0190*/  IMAD.WIDE R12, R5, R0, c[0x0][0x160] ;  /* 0x00005800050c7625 */ /* 0x000fc400078e0200 */
[----:B-1----:R-:W5:Y:S02]  /*01a0*/  LDG.E.EL R9, [R14.64] ;  /* 0x000000040e097981 */ /* 0x002f64000c2e1900 */
[----:B0-----:R-:W-:Y:S02]  /*01b0*/  IMAD.WIDE.U32 R6, R21, R22, c[0x0][0x168] ;  /* 0x00005a0015067625 */ /* 0x001fe400078e0016 */
[----:B------:R0:W5:Y:S04]  /*01c0*/  LDG.E R8, [R12.64] ;  /* 0x000000040c087981 */ /* 0x000168000c1e1900 */
[----:B------:R-:W5:Y:S01]  /*01d0*/  LDG.E.EL.64 R6, [R6.64] ;  /* 0x0000000406067981 */ /* 0x000f62000c2e1b00 */
[C---:B--2---:R-:W-:Y:S01]  /*01e0*/  SHF.L.U32 R22, R20.reuse, 0x10, RZ ;  /* 0x0000001014167819 */ /* 0x044fe200000006ff */
[----:B------:R-:W-:-:S03]  /*01f0*/  IMAD.U32 R21, R20, 0x10000, RZ ;  /* 0x0001000014157824 */ /* 0x000fc600078e00ff */
[----:B------:R-:W-:Y:S02]  /*0200*/  FSETP.GE.AND P1, PT, R22, RZ, PT ;  /* 0x000000ff1600720b */ /* 0x000fe40003f26000 */
[----:B------:R-:W-:Y:S01]  /*0210*/  FSETP.GE.AND P0, PT, R21, RZ, PT ;  /* 0x000000ff1500720b */ /* 0x000fe20003f06000 */
[C---:B---3--:R-:W-:Y:S01]  /*0220*/  IMAD.U32 R17, R11.reuse, 0x10000, RZ ;  /* 0x000100000b117824 */ /* 0x048fe200078e00ff */
[C---:B------:R-:W-:Y:S01]  /*0230*/  SEL R16, R20.reuse, RZ, !P1 ;  /* 0x000000ff14107207 */ /* 0x040fe20004800000 */
[----:B0-----:R-:W-:Y:S01]  /*0240*/  IMAD.U32 R12, R11, 0x10000, RZ ;  /* 0x000100000b0c7824 */ /* 0x001fe200078e00ff */
[----:B------:R-:W-:Y:S02]  /*0250*/  SEL R20, R20, RZ, !P0 ;  /* 0x000000ff14147207 */ /* 0x000fe40004000000 */
[----:B------:R-:W-:Y:S02]  /*0260*/  SHF.L.U32 R16, R16, 0x10, RZ ;  /* 0x0000001010107819 */ /* 0x000fe400000006ff */
[----:B------:R-:W-:Y:S01]  /*0270*/  FSETP.GTU.AND P0, PT, R17, RZ, PT ;  /* 0x000000ff1100720b */ /* 0x000fe20003f0c000 */
[----:B------:R-:W-:Y:S01]  /*0280*/  IMAD.U32 R20, R20, 0x10000, RZ ;  /* 0x0001000014147824 */ /* 0x000fe200078e00ff */
[----:B------:R-:W-:Y:S01]  /*0290*/  FSETP.GTU.AND P2, PT, R12, RZ, PT ;  /* 0x000000ff0c00720b */ /* 0x000fe20003f4c000 */
[----:B------:R-:W-:Y:S01]  /*02a0*/  FADD R16, RZ, -R16 ;  /* 0x80000010ff107221 */ /* 0x000fe20000000000 */
[C---:B------:R-:W-:Y:S01]  /*02b0*/  SEL R12, R11.reuse, RZ, P0 ;  /* 0x000000ff0b0c7207 */ /* 0x040fe20000000000 */
[----:B------:R-:W-:Y:S01]  /*02c0*/  FADD R20, RZ, -R20 ;  /* 0x80000014ff147221 */ /* 0x000fe20000000000 */
[----:B------:R-:W-:-:S02]  /*02d0*/  SEL R11, R11, RZ, P2 ;  /* 0x000000ff0b0b7207 */ /* 0x000fc40001000000 */
[----:B------:R-:W-:Y:S02]  /*02e0*/  FSETP.NAN.AND P0, PT, R16, R16, PT ;  /* 0x000000101000720b */ /* 0x000fe40003f08000 */
[----:B------:R-:W-:Y:S01]  /*02f0*/  FSETP.NAN.AND P1, PT, R20, R20, PT ;  /* 0x000000141400720b */ /* 0x000fe20003f28000 */
[----:B------:R-:W-:Y:S01]  /*0300*/  IMAD.U32 R11, R11, 0x10000, RZ ;  /* 0x000100000b0b7824 */ /* 0x000fe200078e00ff */
[----:B------:R-:W-:Y:S02]  /*0310*/  SHF.L.U32 R13, R12, 0x10, RZ ;  /* 0x000000100c0d7819 */ /* 0x000fe400000006ff */
[----:B----4-:R-:W-:Y:S02]  /*0320*/  I2FP.F32.S32 R12, R2 ;  /* 0x00000002000c7245 */ /* 0x010fe40000201400 */
[----:B------:R-:W-:Y:S02]  /*0330*/  FSETP.GT.AND P3, PT, R16, R13, PT ;  /* 0x0000000d1000720b */ /* 0x000fe40003f64000 */
[----:B------:R-:W-:-:S02]  /*0340*/  FSETP.GT.AND P2, PT, R20, R11, PT ;  /* 0x0000000b1400720b */ /* 0x000fc40003f44000 */
[----:B-----5:R-:W-:Y:S02]  /*0350*/  PRMT R2, R4, 0x7632, R2 ;  /* 0x0000763204027816 */ /* 0x020fe40000000002 */
[----:B------:R-:W-:Y:S02]  /*0360*/  @!P0 FSEL R16, R16, R13, P3 ;  /* 0x0000000d10108208 */ /* 0x000fe40001800000 */
[----:B------:R-:W-:Y:S01]  /*0370*/  @!P1 FSEL R20, R20, R11, P2 ;  /* 0x0000000b14149208 */ /* 0x000fe20001000000 */
[----:B------:R-:W-:Y:S01]  /*0380*/  IMAD.U32 R2, R2, 0x10000, RZ ;  /* 0x0001000002027824 */ /* 0x000fe200078e00ff */
[----:B------:R-:W-:Y:S01]  /*0390*/  I2FP.F32.S32 R11, R3 ;  /* 0x00000003000b7245 */ /* 0x000fe20000201400 */
[----:B------:R-:W-:Y:S01]  /*03a0*/  FMUL R13, R16, 0.0078740157186985015869 ;  /* 0x3c010204100d7820 */ /* 0x000fe20000400000 */
[----:B------:R-:W-:Y:S01]  /*03b0*/  PRMT R3, R10, 0x7632, R3 ;  /* 0x000076320a037816 */ /* 0x000fe20000000003 */
[----:B------:R-:W-:Y:S01]  /*03c0*/  FMUL R20, R20, 0.0078740157186985015869 ;  /* 0x3c01020414147820 */ /* 0x000fe20000400000 */
[----:B------:R-:W-:-:S02]  /*03d0*/  SHF.L.U32 R10, R10, 0x10, RZ ;  /* 0x000000100a0a7819 */ /* 0x000fc400000006ff */
[C---:B------:R-:W-:Y:S02]  /*03e0*/  FSETP.GT.AND P0, PT, R13.reuse, 9.9999997473787516356e-06, PT ;  /* 0x3727c5ac0d00780b */ /* 0x040fe40003f04000 */
[C---:B------:R-:W-:Y:S02]  /*03f0*/  FSETP.GT.AND P1, PT, R20.reuse, 9.9999997473787516356e-06, PT ;  /* 0x3727c5ac1400780b */ /* 0x040fe40003f24000 */
[----:B------:R-:W-:Y:S02]  /*0400*/  FSETP.NAN.AND P2, PT, R13, R13, PT ;  /* 0x0000000d0d00720b */ /* 0x000fe40003f48000 */
[----:B------:R-:W-:-:S07]  /*0410*/  FSETP.NAN.AND P3, PT, R20, R20, PT ;  /* 0x000000141400720b */ /* 0x000fce0003f68000 */
[----:B------:R-:W-:Y:S02]  /*0420*/  @!P0 FSEL R13, R13, 9.9999997473787516356e-06, P2 ;  /* 0x3727c5ac0d0d8808 */ /* 0x000fe40001000000 */
[----:B------:R-:W-:-:S03]  /*0430*/  @!P1 FSEL R20, R20, 9.9999997473787516356e-06, P3 ;  /* 0x3727c5ac14149808 */ /* 0x000fc60001800000 */
[----:B------:R-:W-:Y:S01]  /*0440*/  FMUL R12, R12, R13 ;  /* 0x0000000d0c0c7220 */ /* 0x000fe20000400000 */
[----:B------:R-:W-:Y:S01]  /*0450*/  SHF.L.U32 R13, R3, 0x10, RZ ;  /* 0x00000010030d7819 */ /* 0x000fe200000006ff */
[----:B------:R-:W-:Y:S01]  /*0460*/  FMUL R20, R11, R20 ;  /* 0x000000140b147220 */ /* 0x000fe20000400000 */
[C---:B------:R-:W-:Y:S01]  /*0470*/  PRMT R3, R9.reuse, 0x7632, R3 ;  /* 0x0000763209037816 */ /* 0x040fe20000000003 */
[----:B------:R-:W-:Y:S02]  /*0480*/  IMAD.U32 R11, R4, 0x10000, RZ ;  /* 0x00010000040b7824 */ /* 0x000fe400078e00ff */
[----:B------:R-:W-:Y:S01]  /*0490*/  FFMA R13, R2, R20, R13 ;  /* 0x00000014020d7223 */ /* 0x000fe2000000000d */
[----:B------:R-:W-:Y:S01]  /*04a0*/  PRMT R2, R8, 0x7632, R2 ;  /* 0x0000763208027816 */ /* 0x000fe20000000002 */
[----:B------:R-:W-:Y:S01]  /*04b0*/  IMAD.U32 R9, R9, 0x10000, RZ ;  /* 0x0001000009097824 */ /* 0x000fe200078e00ff */
[----:B------:R-:W-:Y:S01]  /*04c0*/  SHF.L.U32 R4, R3, 0x10, RZ ;  /* 0x0000001003047819 */ /* 0x000fe200000006ff */
[----:B------:R-:W-:Y:S01]  /*04d0*/  FFMA R10, R11, R12, R10 ;  /* 0x0000000c0b0a7223 */ /* 0x000fe2000000000a */
[----:B------:R-:W-:Y:S01]  /*04e0*/  SHF.L.U32 R2, R2, 0x10, RZ ;  /* 0x0000001002027819 */ /* 0x000fe200000006ff */
[----:B------:R-:W-:Y:S01]  /*04f0*/  FADD R9, R6, R9 ;  /* 0x0000000906097221 */ /* 0x000fe20000000000 */
[----:B------:R-:W-:Y:S01]  /*0500*/  IMAD.U32 R8, R8, 0x10000, RZ ;  /* 0x0001000008087824 */ /* 0x000fe200078e00ff */
[----:B------:R-:W-:-:S03]  /*0510*/  FADD R7, R7, R4 ;  /* 0x0000000407077221 */ /* 0x000fc60000000000 */
[----:B------:R-:W-:Y:S01]  /*0520*/  FFMA R8, R9, R10, R8 ;  /* 0x0000000a09087223 */ /* 0x000fe20000000008 */
[----:B------:R-:W-:Y:S01]  /*0530*/  FFMA R7, R7, R13, R2 ;  /* 0x0000000d07077223 */ /* 0x000fe20000000002 */
[----:B------:R-:W-:-:S04]  /*0540*/  IMAD.WIDE R2, R5, R0, c[0x0][0x1a0] ;  /* 0x0000680005027625 */ /* 0x000fc800078e0200 */
[----:B------:R-:W-:-:S05]  /*0550*/  F2FP.BF16.PACK_AB R7, R7, R8 ;  /* 0x000000080707723e */ /* 0x000fca00000010ff */
[----:B------:R-:W-:Y:S01]  /*0560*/  STG.E [R2.64], R7 ;  /* 0x0000000702007986 */ /* 0x000fe2000c101904 */
[----:B------:R-:W-:Y:S05]  /*0570*/  EXIT ;  /* 0x000000000000794d */ /* 0x000fea0003800000 */
.L_x_0:
[----:B------:R-:W-:-:S00]  /*0580*/  BRA `(.L_x_0) ;  /* 0xfffffff000007947 */ /* 0x000fc0000383ffff */
[----:B------:R-:W-:-:S00]  /*0590*/  NOP ;  /* 0x0000000000007918 */ /* 0x000fc00000000000 */
        /* <DEDUP_REMOVED lines=14> */
.L_x_1:
